	.headerflags	@"EF_CUDA_TEXMODE_UNIFIED EF_CUDA_64BIT_ADDRESS EF_CUDA_ACCELERATORS EF_CUDA_SM90 EF_CUDA_VIRTUAL_SM(EF_CUDA_SM90)"
	.elftype	@"ET_EXEC"


//--------------------- .nv.info                  --------------------------
	.section	.nv.info,"",@"SHT_CUDA_INFO"
	.align	4


	//----- nvinfo : EIATTR_REGCOUNT
	.align		4
        /*0000*/ 	.byte	0x04, 0x2f
        /*0002*/ 	.short	(.L_1 - .L_0)
	.align		4
.L_0:
        /*0004*/ 	.word	index@(triton_per_fused_dot_13)
        /*0008*/ 	.word	0x0000000e


	//----- nvinfo : EIATTR_MIN_STACK_SIZE
	.align		4
.L_1:
        /*000c*/ 	.byte	0x04, 0x12
        /*000e*/ 	.short	(.L_3 - .L_2)
	.align		4
.L_2:
        /*0010*/ 	.word	index@(triton_per_fused_dot_13)
        /*0014*/ 	.word	0x00000000


	//----- nvinfo : EIATTR_FRAME_SIZE
	.align		4
.L_3:
        /*0018*/ 	.byte	0x04, 0x11
        /*001a*/ 	.short	(.L_5 - .L_4)
	.align		4
.L_4:
        /*001c*/ 	.word	index@(triton_per_fused_dot_13)
        /*0020*/ 	.word	0x00000000


	//----- nvinfo : EIATTR_MIN_STACK_SIZE
	.align		4
.L_5:
        /*0024*/ 	.byte	0x04, 0x12
        /*0026*/ 	.short	(.L_7 - .L_6)
	.align		4
.L_6:
        /*0028*/ 	.word	index@(triton_per_fused_dot_13)
        /*002c*/ 	.word	0x00000000
.L_7:


//--------------------- .nv.info.triton_per_fused_dot_13 --------------------------
	.section	.nv.info.triton_per_fused_dot_13,"",@"SHT_CUDA_INFO"
	.sectionflags	@""
	.align	4


	//----- nvinfo : EIATTR_CUDA_API_VERSION
	.align		4
        /*0000*/ 	.byte	0x04, 0x37
        /*0002*/ 	.short	(.L_9 - .L_8)
.L_8:
        /*0004*/ 	.word	0x0000007c


	//----- nvinfo : EIATTR_KPARAM_INFO
	.align		4
.L_9:
        /*0008*/ 	.byte	0x04, 0x17
        /*000a*/ 	.short	(.L_11 - .L_10)
.L_10:
        /*000c*/ 	.word	0x00000000
        /*0010*/ 	.short	0x0003
        /*0012*/ 	.short	0x0018
        /*0014*/ 	.byte	0x00, 0xf0, 0x11, 0x00


	//----- nvinfo : EIATTR_KPARAM_INFO
	.align		4
.L_11:
        /*0018*/ 	.byte	0x04, 0x17
        /*001a*/ 	.short	(.L_13 - .L_12)
.L_12:
        /*001c*/ 	.word	0x00000000
        /*0020*/ 	.short	0x0002
        /*0022*/ 	.short	0x0010
        /*0024*/ 	.byte	0x00, 0xf4, 0x21, 0x00


	//----- nvinfo : EIATTR_KPARAM_INFO
	.align		4
.L_13:
        /*0028*/ 	.byte	0x04, 0x17
        /*002a*/ 	.short	(.L_15 - .L_14)
.L_14:
        /*002c*/ 	.word	0x00000000
        /*0030*/ 	.short	0x0001
        /*0032*/ 	.short	0x0008
        /*0034*/ 	.byte	0x00, 0xf4, 0x21, 0x00


	//----- nvinfo : EIATTR_KPARAM_INFO
	.align		4
.L_15:
        /*0038*/ 	.byte	0x04, 0x17
        /*003a*/ 	.short	(.L_17 - .L_16)
.L_16:
        /*003c*/ 	.word	0x00000000
        /*0040*/ 	.short	0x0000
        /*0042*/ 	.short	0x0000
        /*0044*/ 	.byte	0x00, 0xf4, 0x21, 0x00


	//----- nvinfo : EIATTR_SPARSE_MMA_MASK
	.align		4
.L_17:
        /*0048*/ 	.byte	0x03, 0x50
        /*004a*/ 	.short	0x0000


	//----- nvinfo : EIATTR_MAXREG_COUNT
	.align		4
        /*004c*/ 	.byte	0x03, 0x1b
        /*004e*/ 	.short	0x00ff


	//----- nvinfo : EIATTR_COOP_GROUP_MASK_REGIDS
	.align		4
        /*0050*/ 	.byte	0x04, 0x29
        /*0052*/ 	.short	(.L_19 - .L_18)


	//   ....[0]....
.L_18:
        /*0054*/ 	.word	0xffffffff


	//   ....[1]....
        /*0058*/ 	.word	0xffffffff


	//   ....[2]....
        /*005c*/ 	.word	0xffffffff


	//   ....[3]....
        /*0060*/ 	.word	0xffffffff


	//   ....[4]....
        /*0064*/ 	.word	0xffffffff


	//   ....[5]....
        /*0068*/ 	.word	0xffffffff


	//----- nvinfo : EIATTR_COOP_GROUP_INSTR_OFFSETS
	.align		4
.L_19:
        /*006c*/ 	.byte	0x04, 0x28
        /*006e*/ 	.short	(.L_21 - .L_20)


	//   ....[0]....
.L_20:
        /*0070*/ 	.word	0x00000150


	//   ....[1]....
        /*0074*/ 	.word	0x00000170


	//   ....[2]....
        /*0078*/ 	.word	0x000001a0


	//   ....[3]....
        /*007c*/ 	.word	0x000001c0


	//   ....[4]....
        /*0080*/ 	.word	0x000001e0


	//   ....[5]....
        /*0084*/ 	.word	0x00000260


	//----- nvinfo : EIATTR_EXIT_INSTR_OFFSETS
	.align		4
.L_21:
        /*0088*/ 	.byte	0x04, 0x1c
        /*008a*/ 	.short	(.L_23 - .L_22)


	//   ....[0]....
.L_22:
        /*008c*/ 	.word	0x000002a0


	//   ....[1]....
        /*0090*/ 	.word	0x000002e0


	//----- nvinfo : EIATTR_REQNTID
	.align		4
.L_23:
        /*0094*/ 	.byte	0x04, 0x10
        /*0096*/ 	.short	(.L_25 - .L_24)
.L_24:
        /*0098*/ 	.word	0x00000040
        /*009c*/ 	.word	0x00000001
        /*00a0*/ 	.word	0x00000001


	//----- nvinfo : EIATTR_CBANK_PARAM_SIZE
	.align		4
.L_25:
        /*00a4*/ 	.byte	0x03, 0x19
        /*00a6*/ 	.short	0x001c


	//----- nvinfo : EIATTR_PARAM_CBANK
	.align		4
        /*00a8*/ 	.byte	0x04, 0x0a
        /*00aa*/ 	.short	(.L_27 - .L_26)
	.align		4
.L_26:
        /*00ac*/ 	.word	index@(.nv.constant0.triton_per_fused_dot_13)
        /*00b0*/ 	.short	0x0210
        /*00b2*/ 	.short	0x001c


	//----- nvinfo : EIATTR_SW_WAR
	.align		4
.L_27:
        /*00b4*/ 	.byte	0x04, 0x36
        /*00b6*/ 	.short	(.L_29 - .L_28)
.L_28:
        /*00b8*/ 	.word	0x00000008
.L_29:


//--------------------- .nv.callgraph             --------------------------
	.section	.nv.callgraph,"",@"SHT_CUDA_CALLGRAPH"
	.align	4
	.sectionentsize	8
	.align		4
        /*0000*/ 	.word	0x00000000
	.align		4
        /*0004*/ 	.word	0xffffffff
	.align		4
        /*0008*/ 	.word	0x00000000
	.align		4
        /*000c*/ 	.word	0xfffffffe
	.align		4
        /*0010*/ 	.word	0x00000000
	.align		4
        /*0014*/ 	.word	0xfffffffd
	.align		4
        /*0018*/ 	.word	0x00000000
	.align		4
        /*001c*/ 	.word	0xfffffffc


//--------------------- .text.triton_per_fused_dot_13 --------------------------
	.section	.text.triton_per_fused_dot_13,"ax",@progbits
	.sectionflags	@"SHF_BARRIERS=1"
	.align	128
        .global         triton_per_fused_dot_13
        .type           triton_per_fused_dot_13,@function
        .size           triton_per_fused_dot_13,(.L_x_1 - triton_per_fused_dot_13)
        .other          triton_per_fused_dot_13,@"STO_CUDA_ENTRY STV_DEFAULT"
triton_per_fused_dot_13:
.text.triton_per_fused_dot_13:
[----:B------:R-:W0:Y:S02]  /*0000*/  LDC R1, c[0x0][0x28] ;  /* 0x00000a00ff017b82 */ /* 0x000e240000000800 */
[----:B------:R-:W1:Y:S01]  /*0010*/  S2R R10, SR_TID.X ;  /* 0x00000000000a7919 */ /* 0x000e620000002100 */
[----:B------:R-:W2:Y:S01]  /*0020*/  LDC.64 R2, c[0x0][0x210] ;  /* 0x00008400ff027b82 */ /* 0x000ea20000000a00 */
[----:B------:R-:W-:-:S07]  /*0030*/  ULDC.64 UR6, c[0x0][0x208] ;  /* 0x0000820000067ab9 */ /* 0x000fce0000000a00 */
[----:B------:R-:W3:Y:S01]  /*0040*/  LDC.64 R4, c[0x0][0x218] ;  /* 0x00008600ff047b82 */ /* 0x000ee20000000a00 */
[----:B-1----:R-:W-:-:S04]  /*0050*/  SHF.L.U32 R6, R10, 0x1, RZ ;  /* 0x000000010a067819 */ /* 0x002fc800000006ff */
[----:B------:R-:W-:-:S05]  /*0060*/  LOP3.LUT R7, R6, 0x7e, RZ, 0xc0, !PT ;  /* 0x0000007e06077812 */ /* 0x000fca00078ec0ff */
[----:B--2---:R-:W-:-:S04]  /*0070*/  IMAD.WIDE.U32 R2, R7, 0x4, R2 ;  /* 0x0000000407027825 */ /* 0x004fc800078e0002 */
[----:B---3--:R-:W-:Y:S02]  /*0080*/  IMAD.WIDE.U32 R4, R7, 0x4, R4 ;  /* 0x0000000407047825 */ /* 0x008fe400078e0004 */
[----:B------:R-:W2:Y:S04]  /*0090*/  LDG.E.64 R2, desc[UR6][R2.64] ;  /* 0x0000000602027981 */ /* 0x000ea8000c1e1b00 */
[----:B------:R-:W2:Y:S01]  /*00a0*/  LDG.E.64 R4, desc[UR6][R4.64] ;  /* 0x0000000604047981 */ /* 0x000ea2000c1e1b00 */
[----:B------:R-:W1:Y:S01]  /*00b0*/  S2UR UR5, SR_CgaCtaId ;  /* 0x00000000000579c3 */ /* 0x000e620000008800 */
[C---:B------:R-:W-:Y:S01]  /*00c0*/  LOP3.LUT P0, RZ, R10.reuse, 0x1f, RZ, 0xc0, !PT ;  /* 0x0000001f0aff7812 */ /* 0x040fe2000780c0ff */
[----:B------:R-:W-:Y:S01]  /*00d0*/  UMOV UR4, 0x400 ;  /* 0x0000040000047882 */ /* 0x000fe20000000000 */
[----:B------:R-:W-:Y:S01]  /*00e0*/  ISETP.GE.AND P1, PT, R10, 0x2, PT ;  /* 0x000000020a00780c */ /* 0x000fe20003f26270 */
[----:B-1----:R-:W-:Y:S01]  /*00f0*/  UPRMT UR4, UR5, 0x654, UR4 ;  /* 0x0000065405047896 */ /* 0x002fe20008000004 */
[----:B--2---:R-:W-:Y:S01]  /*0100*/  FMUL R7, R3, R5 ;  /* 0x0000000503077220 */ /* 0x004fe20000400000 */
[----:B------:R-:W-:-:S03]  /*0110*/  SHF.R.U32.HI R3, RZ, 0x3, R10 ;  /* 0x00000003ff037819 */ /* 0x000fc6000001160a */
[----:B------:R-:W-:Y:S01]  /*0120*/  FFMA R7, R2, R4, R7 ;  /* 0x0000000402077223 */ /* 0x000fe20000000007 */
[----:B------:R-:W-:Y:S02]  /*0130*/  LOP3.LUT R3, R3, 0x4, RZ, 0xc0, !PT ;  /* 0x0000000403037812 */ /* 0x000fe400078ec0ff */
[----:B------:R-:W-:Y:S02]  /*0140*/  LEA R4, R10, UR4, 0x2 ;  /* 0x000000040a047c11 */ /* 0x000fe4000f8e10ff */
[----:B------:R-:W1:Y:S02]  /*0150*/  SHFL.BFLY PT, R6, R7, 0x10, 0x1f ;  /* 0x0e001f0007067f89 */ /* 0x000e6400000e0000 */
[----:B-1----:R-:W-:-:S05]  /*0160*/  FADD R6, R7, R6 ;  /* 0x0000000607067221 */ /* 0x002fca0000000000 */
[----:B------:R-:W1:Y:S02]  /*0170*/  SHFL.BFLY PT, R9, R6, 0x8, 0x1f ;  /* 0x0d001f0006097f89 */ /* 0x000e6400000e0000 */
[----:B-1----:R-:W-:Y:S01]  /*0180*/  FADD R9, R6, R9 ;  /* 0x0000000906097221 */ /* 0x002fe20000000000 */
[----:B------:R-:W-:-:S04]  /*0190*/  LOP3.LUT R6, R10, 0x1, RZ, 0xc0, !PT ;  /* 0x000000010a067812 */ /* 0x000fc800078ec0ff */
[----:B------:R-:W1:Y:S02]  /*01a0*/  SHFL.BFLY PT, R8, R9, 0x4, 0x1f ;  /* 0x0c801f0009087f89 */ /* 0x000e6400000e0000 */
[----:B-1----:R-:W-:-:S05]  /*01b0*/  FADD R8, R9, R8 ;  /* 0x0000000809087221 */ /* 0x002fca0000000000 */
[----:B------:R-:W1:Y:S02]  /*01c0*/  SHFL.BFLY PT, R11, R8, 0x2, 0x1f ;  /* 0x0c401f00080b7f89 */ /* 0x000e6400000e0000 */
[----:B-1----:R-:W-:-:S05]  /*01d0*/  FADD R11, R8, R11 ;  /* 0x0000000b080b7221 */ /* 0x002fca0000000000 */
[----:B------:R-:W1:Y:S02]  /*01e0*/  SHFL.BFLY PT, R2, R11, 0x1, 0x1f ;  /* 0x0c201f000b027f89 */ /* 0x000e6400000e0000 */
[----:B-1----:R-:W-:-:S05]  /*01f0*/  FADD R2, R11, R2 ;  /* 0x000000020b027221 */ /* 0x002fca0000000000 */
[----:B------:R-:W-:Y:S01]  /*0200*/  @!P0 STS [R3+UR4], R2 ;  /* 0x0000000203008988 */ /* 0x000fe20008000804 */
[----:B------:R-:W-:Y:S01]  /*0210*/  BAR.SYNC.DEFER_BLOCKING 0x0 ;  /* 0x0000000000007b1d */ /* 0x000fe20000010000 */
[----:B------:R-:W-:-:S04]  /*0220*/  ISETP.NE.U32.AND P0, PT, R6, 0x1, PT ;  /* 0x000000010600780c */ /* 0x000fc80003f05070 */
[C---:B------:R-:W-:Y:S01]  /*0230*/  ISETP.LT.AND P0, PT, R10.reuse, 0x2, P0 ;  /* 0x000000020a00780c */ /* 0x040fe20000701270 */
[----:B------:R-:W1:Y:S01]  /*0240*/  @!P1 LDS R0, [R4] ;  /* 0x0000000004009984 */ /* 0x000e620000000800 */
[----:B------:R-:W-:-:S03]  /*0250*/  LOP3.LUT P1, RZ, R10, 0x3f, RZ, 0xc0, !PT ;  /* 0x0000003f0aff7812 */ /* 0x000fc6000782c0ff */
[----:B-1----:R-:W1:Y:S02]  /*0260*/  SHFL.BFLY PT, R5, R0, 0x1, 0x1f ;  /* 0x0c201f0000057f89 */ /* 0x002e6400000e0000 */
[----:B-1----:R-:W-:-:S06]  /*0270*/  FADD R5, R0, R5 ;  /* 0x0000000500057221 */ /* 0x002fcc0000000000 */
[----:B------:R1:W-:Y:S01]  /*0280*/  @P0 STS [R4], R5 ;  /* 0x0000000504000388 */ /* 0x0003e20000000800 */
[----:B------:R-:W-:Y:S06]  /*0290*/  BAR.SYNC.DEFER_BLOCKING 0x0 ;  /* 0x0000000000007b1d */ /* 0x000fec0000010000 */
[----:B-1----:R-:W-:Y:S05]  /*02a0*/  @P1 EXIT ;  /* 0x000000000000194d */ /* 0x002fea0003800000 */
[----:B------:R-:W0:Y:S01]  /*02b0*/  LDS R5, [UR4] ;  /* 0x00000004ff057984 */ /* 0x000e220008000800 */
[----:B------:R-:W0:Y:S03]  /*02c0*/  LDC.64 R2, c[0x0][0x220] ;  /* 0x00008800ff027b82 */ /* 0x000e260000000a00 */
[----:B0-----:R-:W-:Y:S01]  /*02d0*/  STG.E desc[UR6][R2.64], R5 ;  /* 0x0000000502007986 */ /* 0x001fe2000c101906 */
[----:B------:R-:W-:Y:S05]  /*02e0*/  EXIT ;  /* 0x000000000000794d */ /* 0x000fea0003800000 */
.L_x_0:
[----:B------:R-:W-:-:S00]  /*02f0*/  BRA `(.L_x_0) ;  /* 0xfffffffc00fc7947 */ /* 0x000fc0000383ffff */
[----:B------:R-:W-:-:S00]  /*0300*/  NOP ;  /* 0x0000000000007918 */ /* 0x000fc00000000000 */
[----:B------:R-:W-:-:S00]  /*0310*/  NOP ;  /* 0x0000000000007918 */ /* 0x000fc00000000000 */
[----:B------:R-:W-:-:S00]  /*0320*/  NOP ;  /* 0x0000000000007918 */ /* 0x000fc00000000000 */
[----:B------:R-:W-:-:S00]  /*0330*/  NOP ;  /* 0x0000000000007918 */ /* 0x000fc00000000000 */
[----:B------:R-:W-:-:S00]  /*0340*/  NOP ;  /* 0x0000000000007918 */ /* 0x000fc00000000000 */
[----:B------:R-:W-:-:S00]  /*0350*/  NOP ;  /* 0x0000000000007918 */ /* 0x000fc00000000000 */
[----:B------:R-:W-:-:S00]  /*0360*/  NOP ;  /* 0x0000000000007918 */ /* 0x000fc00000000000 */
[----:B------:R-:W-:-:S00]  /*0370*/  NOP ;  /* 0x0000000000007918 */ /* 0x000fc00000000000 */
.L_x_1:


//--------------------- .nv.shared.triton_per_fused_dot_13 --------------------------
	.section	.nv.shared.triton_per_fused_dot_13,"aw",@nobits
	.sectionflags	@""
	.align	16
	.zero		1024


//--------------------- .nv.constant0.triton_per_fused_dot_13 --------------------------
	.section	.nv.constant0.triton_per_fused_dot_13,"a",@progbits
	.sectionflags	@""
	.align	4
.nv.constant0.triton_per_fused_dot_13:
	.zero		556
